//
// Generated by NVIDIA NVVM Compiler
//
// Compiler Build ID: CL-36424714
// Cuda compilation tools, release 13.0, V13.0.88
// Based on NVVM 20.0.0
//

.version 9.0
.target sm_100
.address_size 64

	// .globl	_Z8knapsackPiS_S_ii

.visible .entry _Z8knapsackPiS_S_ii(
	.param .u64 .ptr .align 1 _Z8knapsackPiS_S_ii_param_0,
	.param .u64 .ptr .align 1 _Z8knapsackPiS_S_ii_param_1,
	.param .u64 .ptr .align 1 _Z8knapsackPiS_S_ii_param_2,
	.param .u32 _Z8knapsackPiS_S_ii_param_3,
	.param .u32 _Z8knapsackPiS_S_ii_param_4
)
{
	.reg .pred 	%p<8>;
	.reg .b32 	%r<34>;
	.reg .b64 	%rd<19>;

	ld.param.u64 	%rd2, [_Z8knapsackPiS_S_ii_param_0];
	ld.param.u64 	%rd3, [_Z8knapsackPiS_S_ii_param_1];
	ld.param.u64 	%rd4, [_Z8knapsackPiS_S_ii_param_2];
	ld.param.u32 	%r13, [_Z8knapsackPiS_S_ii_param_3];
	ld.param.u32 	%r12, [_Z8knapsackPiS_S_ii_param_4];
	cvta.to.global.u64 	%rd1, %rd4;
	mov.u32 	%r14, %ctaid.x;
	mov.u32 	%r15, %ntid.x;
	mov.u32 	%r16, %tid.x;
	mad.lo.s32 	%r1, %r14, %r15, %r16;
	mov.u32 	%r17, %ctaid.y;
	mov.u32 	%r18, %ntid.y;
	mov.u32 	%r19, %tid.y;
	mad.lo.s32 	%r2, %r17, %r18, %r19;
	setp.lt.s32 	%p1, %r1, 1;
	setp.gt.s32 	%p2, %r1, %r13;
	setp.gt.s32 	%p3, %r2, %r12;
	or.pred  	%p4, %p2, %p3;
	or.pred  	%p5, %p4, %p1;
	@%p5 bra 	$L__BB0_7;
	setp.ne.s32 	%p6, %r2, 0;
	@%p6 bra 	$L__BB0_3;
	mad.lo.s32 	%r33, %r1, %r12, %r1;
	mov.b32 	%r32, 0;
	bra.uni 	$L__BB0_6;
$L__BB0_3:
	add.s32 	%r4, %r1, -1;
	cvta.to.global.u64 	%rd5, %rd3;
	mul.wide.u32 	%rd6, %r4, 4;
	add.s64 	%rd7, %rd5, %rd6;
	ld.global.u32 	%r5, [%rd7];
	setp.gt.s32 	%p7, %r5, %r2;
	@%p7 bra 	$L__BB0_5;
	cvta.to.global.u64 	%rd8, %rd2;
	add.s64 	%rd10, %rd8, %rd6;
	ld.global.u32 	%r20, [%rd10];
	mad.lo.s32 	%r21, %r4, %r12, %r4;
	add.s32 	%r22, %r21, %r2;
	add.s32 	%r23, %r12, %r22;
	sub.s32 	%r24, %r22, %r5;
	mul.wide.s32 	%rd11, %r24, 4;
	add.s64 	%rd12, %rd1, %rd11;
	ld.global.u32 	%r25, [%rd12];
	add.s32 	%r26, %r25, %r20;
	mul.wide.u32 	%rd13, %r22, 4;
	add.s64 	%rd14, %rd1, %rd13;
	ld.global.u32 	%r27, [%rd14];
	max.s32 	%r32, %r26, %r27;
	add.s32 	%r33, %r23, 1;
	bra.uni 	$L__BB0_6;
$L__BB0_5:
	mad.lo.s32 	%r28, %r4, %r12, %r4;
	add.s32 	%r29, %r28, %r2;
	add.s32 	%r30, %r12, %r29;
	mul.wide.u32 	%rd15, %r29, 4;
	add.s64 	%rd16, %rd1, %rd15;
	ld.global.u32 	%r32, [%rd16];
	add.s32 	%r33, %r30, 1;
$L__BB0_6:
	mul.wide.u32 	%rd17, %r33, 4;
	add.s64 	%rd18, %rd1, %rd17;
	st.global.u32 	[%rd18], %r32;
	bar.sync 	0;
$L__BB0_7:
	ret;

}


// ===== COMPILED SASS (sm_100) =====

	.target	sm_100

	.elftype	@"ET_EXEC"


//--------------------- .note.nv.tkinfo           --------------------------
	.section	.note.nv.tkinfo,"",@"SHT_NOTE"
	.sectionflags	@"SHF_NOTE_NV_TKINFO"
	.tkinfo
        /*0018*/ 	.word	0x00000002
        /*0030*/ 	.string	""
        /*0030*/ 	.string	"ptxas"
        /*0030*/ 	.string	"Cuda compilation tools, release 13.0, V13.0.88"
        /*0030*/ 	.string	"Build cuda_13.0.r13.0/compiler.36424714_0"
        /*0030*/ 	.string	"-arch sm_100 -m 64 "



//--------------------- .note.nv.cuinfo           --------------------------
	.section	.note.nv.cuinfo,"",@"SHT_NOTE"
	.sectionflags	@"SHF_NOTE_NV_CUINFO"
        /*0018*/ 	.short	0x0002
        /*001a*/ 	.short	0x0064
        /*001c*/ 	.short	0x0082
	.zero		2


//--------------------- .nv.info                  --------------------------
	.section	.nv.info,"",@"SHT_CUDA_INFO"
	.align	4


	//----- nvinfo : EIATTR_REGCOUNT
	.align		4
        /*0000*/ 	.byte	0x04, 0x2f
        /*0002*/ 	.short	(.L_1 - .L_0)
	.align		4
.L_0:
        /*0004*/ 	.word	index@(_Z8knapsackPiS_S_ii)
        /*0008*/ 	.word	0x00000012


	//----- nvinfo : EIATTR_FRAME_SIZE
	.align		4
.L_1:
        /*000c*/ 	.byte	0x04, 0x11
        /*000e*/ 	.short	(.L_3 - .L_2)
	.align		4
.L_2:
        /*0010*/ 	.word	index@(_Z8knapsackPiS_S_ii)
        /*0014*/ 	.word	0x00000000


	//----- nvinfo : EIATTR_MIN_STACK_SIZE
	.align		4
.L_3:
        /*0018*/ 	.byte	0x04, 0x12
        /*001a*/ 	.short	(.L_5 - .L_4)
	.align		4
.L_4:
        /*001c*/ 	.word	index@(_Z8knapsackPiS_S_ii)
        /*0020*/ 	.word	0x00000000
.L_5:


//--------------------- .nv.compat                --------------------------
	.section	.nv.compat,"",@"SHT_CUDA_COMPAT_INFO"
	.align	4
        /*0000*/ 	.byte	0x02, 0x09, 0x00, 0x00, 0x02, 0x02, 0x01, 0x00, 0x02, 0x05, 0x05, 0x00, 0x03, 0x07, 0x01, 0x01
        /*0010*/ 	.byte	0x02, 0x03, 0x00, 0x00, 0x02, 0x06, 0x01, 0x00, 0x04, 0x0b, 0x08, 0x00, 0x09, 0x00, 0x00, 0x00
        /*0020*/ 	.byte	0x00, 0x00, 0x00, 0x00


//--------------------- .nv.info._Z8knapsackPiS_S_ii --------------------------
	.section	.nv.info._Z8knapsackPiS_S_ii,"",@"SHT_CUDA_INFO"
	.sectionflags	@""
	.align	4


	//----- nvinfo : EIATTR_CUDA_API_VERSION
	.align		4
        /*0000*/ 	.byte	0x04, 0x37
        /*0002*/ 	.short	(.L_7 - .L_6)
.L_6:
        /*0004*/ 	.word	0x00000082


	//----- nvinfo : EIATTR_KPARAM_INFO
	.align		4
.L_7:
        /*0008*/ 	.byte	0x04, 0x17
        /*000a*/ 	.short	(.L_9 - .L_8)
.L_8:
        /*000c*/ 	.word	0x00000000
        /*0010*/ 	.short	0x0004
        /*0012*/ 	.short	0x001c
        /*0014*/ 	.byte	0x00, 0xf0, 0x11, 0x00


	//----- nvinfo : EIATTR_KPARAM_INFO
	.align		4
.L_9:
        /*0018*/ 	.byte	0x04, 0x17
        /*001a*/ 	.short	(.L_11 - .L_10)
.L_10:
        /*001c*/ 	.word	0x00000000
        /*0020*/ 	.short	0x0003
        /*0022*/ 	.short	0x0018
        /*0024*/ 	.byte	0x00, 0xf0, 0x11, 0x00


	//----- nvinfo : EIATTR_KPARAM_INFO
	.align		4
.L_11:
        /*0028*/ 	.byte	0x04, 0x17
        /*002a*/ 	.short	(.L_13 - .L_12)
.L_12:
        /*002c*/ 	.word	0x00000000
        /*0030*/ 	.short	0x0002
        /*0032*/ 	.short	0x0010
        /*0034*/ 	.byte	0x00, 0xf5, 0x21, 0x00


	//----- nvinfo : EIATTR_KPARAM_INFO
	.align		4
.L_13:
        /*0038*/ 	.byte	0x04, 0x17
        /*003a*/ 	.short	(.L_15 - .L_14)
.L_14:
        /*003c*/ 	.word	0x00000000
        /*0040*/ 	.short	0x0001
        /*0042*/ 	.short	0x0008
        /*0044*/ 	.byte	0x00, 0xf5, 0x21, 0x00


	//----- nvinfo : EIATTR_KPARAM_INFO
	.align		4
.L_15:
        /*0048*/ 	.byte	0x04, 0x17
        /*004a*/ 	.short	(.L_17 - .L_16)
.L_16:
        /*004c*/ 	.word	0x00000000
        /*0050*/ 	.short	0x0000
        /*0052*/ 	.short	0x0000
        /*0054*/ 	.byte	0x00, 0xf5, 0x21, 0x00


	//----- nvinfo : EIATTR_SPARSE_MMA_MASK
	.align		4
.L_17:
        /*0058*/ 	.byte	0x03, 0x50
        /*005a*/ 	.short	0x0000


	//----- nvinfo : EIATTR_MAXREG_COUNT
	.align		4
        /*005c*/ 	.byte	0x03, 0x1b
        /*005e*/ 	.short	0x00ff


	//----- nvinfo : EIATTR_NUM_BARRIERS
	.align		4
        /*0060*/ 	.byte	0x02, 0x4c
        /*0062*/ 	.byte	0x01
	.zero		1


	//----- nvinfo : EIATTR_MERCURY_ISA_VERSION
	.align		4
        /*0064*/ 	.byte	0x03, 0x5f
        /*0066*/ 	.short	0x0101


	//----- nvinfo : EIATTR_VRC_CTA_INIT_COUNT
	.align		4
        /*0068*/ 	.byte	0x02, 0x4a
	.zero		1
	.zero		1


	//----- nvinfo : EIATTR_EXIT_INSTR_OFFSETS
	.align		4
        /*006c*/ 	.byte	0x04, 0x1c
        /*006e*/ 	.short	(.L_19 - .L_18)


	//   ....[0]....
.L_18:
        /*0070*/ 	.word	0x000000d0


	//   ....[1]....
        /*0074*/ 	.word	0x000002c0


	//----- nvinfo : EIATTR_CRS_STACK_SIZE
	.align		4
.L_19:
        /*0078*/ 	.byte	0x04, 0x1e
        /*007a*/ 	.short	(.L_21 - .L_20)
.L_20:
        /*007c*/ 	.word	0x00000000


	//----- nvinfo : EIATTR_CBANK_PARAM_SIZE
	.align		4
.L_21:
        /*0080*/ 	.byte	0x03, 0x19
        /*0082*/ 	.short	0x0020


	//----- nvinfo : EIATTR_PARAM_CBANK
	.align		4
        /*0084*/ 	.byte	0x04, 0x0a
        /*0086*/ 	.short	(.L_23 - .L_22)
	.align		4
.L_22:
        /*0088*/ 	.word	index@(.nv.constant0._Z8knapsackPiS_S_ii)
        /*008c*/ 	.short	0x0380
        /*008e*/ 	.short	0x0020


	//----- nvinfo : EIATTR_SW_WAR
	.align		4
.L_23:
        /*0090*/ 	.byte	0x04, 0x36
        /*0092*/ 	.short	(.L_25 - .L_24)
.L_24:
        /*0094*/ 	.word	0x00000008
.L_25:


//--------------------- .nv.callgraph             --------------------------
	.section	.nv.callgraph,"",@"SHT_CUDA_CALLGRAPH"
	.align	4
	.sectionentsize	8
	.align		4
        /*0000*/ 	.word	0x00000000
	.align		4
        /*0004*/ 	.word	0xffffffff
	.align		4
        /*0008*/ 	.word	0x00000000
	.align		4
        /*000c*/ 	.word	0xfffffffe
	.align		4
        /*0010*/ 	.word	0x00000000
	.align		4
        /*0014*/ 	.word	0xfffffffd
	.align		4
        /*0018*/ 	.word	0x00000000
	.align		4
        /*001c*/ 	.word	0xfffffffc


//--------------------- .text._Z8knapsackPiS_S_ii --------------------------
	.section	.text._Z8knapsackPiS_S_ii,"ax",@progbits
	.align	128
        .global         _Z8knapsackPiS_S_ii
        .type           _Z8knapsackPiS_S_ii,@function
        .size           _Z8knapsackPiS_S_ii,(.L_x_3 - _Z8knapsackPiS_S_ii)
        .other          _Z8knapsackPiS_S_ii,@"STO_CUDA_ENTRY STV_DEFAULT"
_Z8knapsackPiS_S_ii:
.text._Z8knapsackPiS_S_ii:
[----:B------:R-:W-:Y:S01]  /*0000*/  LDC R1, c[0x0][0x37c] ;  /* 0x0000df00ff017b82 */ /* 0x000fe20000000800 */
[----:B------:R-:W0:Y:S07]  /*0010*/  S2R R5, SR_TID.Y ;  /* 0x0000000000057919 */ /* 0x000e2e0000002200 */
[----:B------:R-:W1:Y:S01]  /*0020*/  LDC R0, c[0x0][0x360] ;  /* 0x0000d800ff007b82 */ /* 0x000e620000000800 */
[----:B------:R-:W2:Y:S01]  /*0030*/  LDCU.64 UR6, c[0x0][0x398] ;  /* 0x00007300ff0677ac */ /* 0x000ea20008000a00 */
[----:B------:R-:W1:Y:S06]  /*0040*/  S2R R3, SR_TID.X ;  /* 0x0000000000037919 */ /* 0x000e6c0000002100 */
[----:B------:R-:W0:Y:S08]  /*0050*/  S2UR UR5, SR_CTAID.Y ;  /* 0x00000000000579c3 */ /* 0x000e300000002600 */
[----:B------:R-:W0:Y:S08]  /*0060*/  LDC R10, c[0x0][0x364] ;  /* 0x0000d900ff0a7b82 */ /* 0x000e300000000800 */
[----:B------:R-:W1:Y:S01]  /*0070*/  S2UR UR4, SR_CTAID.X ;  /* 0x00000000000479c3 */ /* 0x000e620000002500 */
[----:B0-----:R-:W-:-:S05]  /*0080*/  IMAD R10, R10, UR5, R5 ;  /* 0x000000050a0a7c24 */ /* 0x001fca000f8e0205 */
[----:B--2---:R-:W-:Y:S01]  /*0090*/  ISETP.GT.AND P0, PT, R10, UR7, PT ;  /* 0x000000070a007c0c */ /* 0x004fe2000bf04270 */
[----:B-1----:R-:W-:-:S05]  /*00a0*/  IMAD R0, R0, UR4, R3 ;  /* 0x0000000400007c24 */ /* 0x002fca000f8e0203 */
[----:B------:R-:W-:-:S04]  /*00b0*/  ISETP.GT.OR P0, PT, R0, UR6, P0 ;  /* 0x0000000600007c0c */ /* 0x000fc80008704670 */
[----:B------:R-:W-:-:S13]  /*00c0*/  ISETP.LT.OR P0, PT, R0, 0x1, P0 ;  /* 0x000000010000780c */ /* 0x000fda0000701670 */
[----:B------:R-:W-:Y:S05]  /*00d0*/  @P0 EXIT ;  /* 0x000000000000094d */ /* 0x000fea0003800000 */
[----:B------:R-:W0:Y:S01]  /*00e0*/  LDC.64 R2, c[0x0][0x390] ;  /* 0x0000e400ff027b82 */ /* 0x000e220000000a00 */
[----:B------:R-:W-:Y:S01]  /*00f0*/  ISETP.NE.AND P0, PT, R10, RZ, PT ;  /* 0x000000ff0a00720c */ /* 0x000fe20003f05270 */
[----:B------:R-:W1:Y:S01]  /*0100*/  LDCU.64 UR4, c[0x0][0x358] ;  /* 0x00006b00ff0477ac */ /* 0x000e620008000a00 */
[----:B------:R-:W-:Y:S11]  /*0110*/  BSSY.RECONVERGENT B0, `(.L_x_0) ;  /* 0x0000017000007945 */ /* 0x000ff60003800200 */
[----:B------:R-:W-:Y:S01]  /*0120*/  @!P0 IMAD R5, R0, UR7, R0 ;  /* 0x0000000700058c24 */ /* 0x000fe2000f8e0200 */
[----:B------:R-:W-:Y:S01]  /*0130*/  @!P0 MOV R13, RZ ;  /* 0x000000ff000d8202 */ /* 0x000fe20000000f00 */
[----:B------:R-:W-:Y:S06]  /*0140*/  @!P0 BRA `(.L_x_1) ;  /* 0x00000000004c8947 */ /* 0x000fec0003800000 */
[----:B------:R-:W2:Y:S01]  /*0150*/  LDC.64 R4, c[0x0][0x388] ;  /* 0x0000e200ff047b82 */ /* 0x000ea20000000a00 */
[----:B------:R-:W-:-:S07]  /*0160*/  IADD3 R13, PT, PT, R0, -0x1, RZ ;  /* 0xffffffff000d7810 */ /* 0x000fce0007ffe0ff */
[----:B------:R-:W3:Y:S01]  /*0170*/  LDC.64 R8, c[0x0][0x390] ;  /* 0x0000e400ff087b82 */ /* 0x000ee20000000a00 */
[----:B--2---:R-:W-:-:S06]  /*0180*/  IMAD.WIDE.U32 R4, R13, 0x4, R4 ;  /* 0x000000040d047825 */ /* 0x004fcc00078e0004 */
[----:B-1----:R-:W2:Y:S01]  /*0190*/  LDG.E R5, desc[UR4][R4.64] ;  /* 0x0000000404057981 */ /* 0x002ea2000c1e1900 */
[----:B------:R-:W-:-:S05]  /*01a0*/  IMAD R11, R13, UR7, R13 ;  /* 0x000000070d0b7c24 */ /* 0x000fca000f8e020d */
[----:B------:R-:W-:Y:S02]  /*01b0*/  IADD3 R0, PT, PT, R10, R11, RZ ;  /* 0x0000000b0a007210 */ /* 0x000fe40007ffe0ff */
[----:B--2---:R-:W-:-:S03]  /*01c0*/  ISETP.GT.AND P0, PT, R5, R10, PT ;  /* 0x0000000a0500720c */ /* 0x004fc60003f04270 */
[----:B---3--:R-:W-:-:S06]  /*01d0*/  IMAD.WIDE.U32 R10, R0, 0x4, R8 ;  /* 0x00000004000a7825 */ /* 0x008fcc00078e0008 */
[----:B------:R-:W2:Y:S04]  /*01e0*/  LDG.E R10, desc[UR4][R10.64] ;  /* 0x000000040a0a7981 */ /* 0x000ea8000c1e1900 */
[----:B------:R-:W1:Y:S01]  /*01f0*/  @!P0 LDC.64 R6, c[0x0][0x380] ;  /* 0x0000e000ff068b82 */ /* 0x000e620000000a00 */
[----:B------:R-:W-:-:S05]  /*0200*/  @!P0 IADD3 R15, PT, PT, -R5, R0, RZ ;  /* 0x00000000050f8210 */ /* 0x000fca0007ffe1ff */
[----:B------:R-:W-:-:S06]  /*0210*/  @!P0 IMAD.WIDE R8, R15, 0x4, R8 ;  /* 0x000000040f088825 */ /* 0x000fcc00078e0208 */
[----:B------:R-:W2:Y:S01]  /*0220*/  @!P0 LDG.E R9, desc[UR4][R8.64] ;  /* 0x0000000408098981 */ /* 0x000ea2000c1e1900 */
[----:B-1----:R-:W-:-:S06]  /*0230*/  @!P0 IMAD.WIDE.U32 R6, R13, 0x4, R6 ;  /* 0x000000040d068825 */ /* 0x002fcc00078e0006 */
[----:B------:R-:W2:Y:S01]  /*0240*/  @!P0 LDG.E R6, desc[UR4][R6.64] ;  /* 0x0000000406068981 */ /* 0x000ea2000c1e1900 */
[----:B------:R-:W-:Y:S02]  /*0250*/  IADD3.X R5, PT, PT, R0, UR7, RZ, PT, !PT ;  /* 0x0000000700057c10 */ /* 0x000fe4000bffe4ff */
[----:B--2---:R-:W-:Y:S02]  /*0260*/  @!P0 VIADDMNMX R13, R9, R6, R10, !PT ;  /* 0x00000006090d8246 */ /* 0x004fe4000780010a */
[----:B------:R-:W-:-:S07]  /*0270*/  @P0 MOV R13, R10 ;  /* 0x0000000a000d0202 */ /* 0x000fce0000000f00 */
.L_x_1:
[----:B-1----:R-:W-:Y:S05]  /*0280*/  BSYNC.RECONVERGENT B0 ;  /* 0x0000000000007941 */ /* 0x002fea0003800200 */
.L_x_0:
[----:B0-----:R-:W-:-:S05]  /*0290*/  IMAD.WIDE.U32 R2, R5, 0x4, R2 ;  /* 0x0000000405027825 */ /* 0x001fca00078e0002 */
[----:B------:R-:W-:Y:S01]  /*02a0*/  STG.E desc[UR4][R2.64], R13 ;  /* 0x0000000d02007986 */ /* 0x000fe2000c101904 */
[----:B------:R-:W-:Y:S06]  /*02b0*/  BAR.SYNC.DEFER_BLOCKING 0x0 ;  /* 0x0000000000007b1d */ /* 0x000fec0000010000 */
[----:B------:R-:W-:Y:S05]  /*02c0*/  EXIT ;  /* 0x000000000000794d */ /* 0x000fea0003800000 */
.L_x_2:
[----:B------:R-:W-:-:S00]  /*02d0*/  BRA `(.L_x_2) ;  /* 0xfffffffc00fc7947 */ /* 0x000fc0000383ffff */
[----:B------:R-:W-:-:S00]  /*02e0*/  NOP ;  /* 0x0000000000007918 */ /* 0x000fc00000000000 */
        /* <DEDUP_REMOVED lines=9> */
.L_x_3:


//--------------------- .nv.shared.reserved.0     --------------------------
	.section	.nv.shared.reserved.0,"aw",@nobits
	.weak		__nv_reservedSMEM_offset_0_alias
	.size		__nv_reservedSMEM_offset_0_alias, 0, 64
	.other		__nv_reservedSMEM_offset_0_alias,@"STO_CUDA_RESERVED_SHARED STV_DEFAULT"
__nv_reservedSMEM_offset_0_alias:
	.zero		0
	.zero		64


//--------------------- .nv.constant0._Z8knapsackPiS_S_ii --------------------------
	.section	.nv.constant0._Z8knapsackPiS_S_ii,"a",@progbits
	.sectionflags	@""
	.align	4
.nv.constant0._Z8knapsackPiS_S_ii:
	.zero		928


//--------------------- SYMBOLS --------------------------

	.type		.nv.reservedSmem.offset0,@object
	.size		.nv.reservedSmem.offset0,0x4
